	.headerflags	@"EF_CUDA_TEXMODE_UNIFIED EF_CUDA_64BIT_ADDRESS EF_CUDA_ACCELERATORS EF_CUDA_SM90 EF_CUDA_VIRTUAL_SM(EF_CUDA_SM90)"
	.elftype	@"ET_EXEC"


//--------------------- .nv.info                  --------------------------
	.section	.nv.info,"",@"SHT_CUDA_INFO"
	.align	4


	//----- nvinfo : EIATTR_REGCOUNT
	.align		4
        /*0000*/ 	.byte	0x04, 0x2f
        /*0002*/ 	.short	(.L_1 - .L_0)
	.align		4
.L_0:
        /*0004*/ 	.word	index@(triton_poi_fused_max_pool2d_with_indices_20)
        /*0008*/ 	.word	0x0000002e


	//----- nvinfo : EIATTR_MIN_STACK_SIZE
	.align		4
.L_1:
        /*000c*/ 	.byte	0x04, 0x12
        /*000e*/ 	.short	(.L_3 - .L_2)
	.align		4
.L_2:
        /*0010*/ 	.word	index@(triton_poi_fused_max_pool2d_with_indices_20)
        /*0014*/ 	.word	0x00000000


	//----- nvinfo : EIATTR_FRAME_SIZE
	.align		4
.L_3:
        /*0018*/ 	.byte	0x04, 0x11
        /*001a*/ 	.short	(.L_5 - .L_4)
	.align		4
.L_4:
        /*001c*/ 	.word	index@(triton_poi_fused_max_pool2d_with_indices_20)
        /*0020*/ 	.word	0x00000000


	//----- nvinfo : EIATTR_MIN_STACK_SIZE
	.align		4
.L_5:
        /*0024*/ 	.byte	0x04, 0x12
        /*0026*/ 	.short	(.L_7 - .L_6)
	.align		4
.L_6:
        /*0028*/ 	.word	index@(triton_poi_fused_max_pool2d_with_indices_20)
        /*002c*/ 	.word	0x00000000
.L_7:


//--------------------- .nv.info.triton_poi_fused_max_pool2d_with_indices_20 --------------------------
	.section	.nv.info.triton_poi_fused_max_pool2d_with_indices_20,"",@"SHT_CUDA_INFO"
	.sectionflags	@""
	.align	4


	//----- nvinfo : EIATTR_CUDA_API_VERSION
	.align		4
        /*0000*/ 	.byte	0x04, 0x37
        /*0002*/ 	.short	(.L_9 - .L_8)
.L_8:
        /*0004*/ 	.word	0x0000007c


	//----- nvinfo : EIATTR_KPARAM_INFO
	.align		4
.L_9:
        /*0008*/ 	.byte	0x04, 0x17
        /*000a*/ 	.short	(.L_11 - .L_10)
.L_10:
        /*000c*/ 	.word	0x00000000
        /*0010*/ 	.short	0x0004
        /*0012*/ 	.short	0x001c
        /*0014*/ 	.byte	0x00, 0xf0, 0x11, 0x00


	//----- nvinfo : EIATTR_KPARAM_INFO
	.align		4
.L_11:
        /*0018*/ 	.byte	0x04, 0x17
        /*001a*/ 	.short	(.L_13 - .L_12)
.L_12:
        /*001c*/ 	.word	0x00000000
        /*0020*/ 	.short	0x0003
        /*0022*/ 	.short	0x0018
        /*0024*/ 	.byte	0x00, 0xf0, 0x11, 0x00


	//----- nvinfo : EIATTR_KPARAM_INFO
	.align		4
.L_13:
        /*0028*/ 	.byte	0x04, 0x17
        /*002a*/ 	.short	(.L_15 - .L_14)
.L_14:
        /*002c*/ 	.word	0x00000000
        /*0030*/ 	.short	0x0002
        /*0032*/ 	.short	0x0010
        /*0034*/ 	.byte	0x00, 0xf4, 0x21, 0x00


	//----- nvinfo : EIATTR_KPARAM_INFO
	.align		4
.L_15:
        /*0038*/ 	.byte	0x04, 0x17
        /*003a*/ 	.short	(.L_17 - .L_16)
.L_16:
        /*003c*/ 	.word	0x00000000
        /*0040*/ 	.short	0x0001
        /*0042*/ 	.short	0x0008
        /*0044*/ 	.byte	0x00, 0xf4, 0x21, 0x00


	//----- nvinfo : EIATTR_KPARAM_INFO
	.align		4
.L_17:
        /*0048*/ 	.byte	0x04, 0x17
        /*004a*/ 	.short	(.L_19 - .L_18)
.L_18:
        /*004c*/ 	.word	0x00000000
        /*0050*/ 	.short	0x0000
        /*0052*/ 	.short	0x0000
        /*0054*/ 	.byte	0x00, 0xf4, 0x21, 0x00


	//----- nvinfo : EIATTR_SPARSE_MMA_MASK
	.align		4
.L_19:
        /*0058*/ 	.byte	0x03, 0x50
        /*005a*/ 	.short	0x0000


	//----- nvinfo : EIATTR_MAXREG_COUNT
	.align		4
        /*005c*/ 	.byte	0x03, 0x1b
        /*005e*/ 	.short	0x00ff


	//----- nvinfo : EIATTR_EXIT_INSTR_OFFSETS
	.align		4
        /*0060*/ 	.byte	0x04, 0x1c
        /*0062*/ 	.short	(.L_21 - .L_20)


	//   ....[0]....
.L_20:
        /*0064*/ 	.word	0x00001360


	//   ....[1]....
        /*0068*/ 	.word	0x00001380


	//----- nvinfo : EIATTR_REQNTID
	.align		4
.L_21:
        /*006c*/ 	.byte	0x04, 0x10
        /*006e*/ 	.short	(.L_23 - .L_22)
.L_22:
        /*0070*/ 	.word	0x00000080
        /*0074*/ 	.word	0x00000001
        /*0078*/ 	.word	0x00000001


	//----- nvinfo : EIATTR_CBANK_PARAM_SIZE
	.align		4
.L_23:
        /*007c*/ 	.byte	0x03, 0x19
        /*007e*/ 	.short	0x0020


	//----- nvinfo : EIATTR_PARAM_CBANK
	.align		4
        /*0080*/ 	.byte	0x04, 0x0a
        /*0082*/ 	.short	(.L_25 - .L_24)
	.align		4
.L_24:
        /*0084*/ 	.word	index@(.nv.constant0.triton_poi_fused_max_pool2d_with_indices_20)
        /*0088*/ 	.short	0x0210
        /*008a*/ 	.short	0x0020


	//----- nvinfo : EIATTR_SW_WAR
	.align		4
.L_25:
        /*008c*/ 	.byte	0x04, 0x36
        /*008e*/ 	.short	(.L_27 - .L_26)
.L_26:
        /*0090*/ 	.word	0x00000008
.L_27:


//--------------------- .nv.callgraph             --------------------------
	.section	.nv.callgraph,"",@"SHT_CUDA_CALLGRAPH"
	.align	4
	.sectionentsize	8
	.align		4
        /*0000*/ 	.word	0x00000000
	.align		4
        /*0004*/ 	.word	0xffffffff
	.align		4
        /*0008*/ 	.word	0x00000000
	.align		4
        /*000c*/ 	.word	0xfffffffe
	.align		4
        /*0010*/ 	.word	0x00000000
	.align		4
        /*0014*/ 	.word	0xfffffffd
	.align		4
        /*0018*/ 	.word	0x00000000
	.align		4
        /*001c*/ 	.word	0xfffffffc


//--------------------- .text.triton_poi_fused_max_pool2d_with_indices_20 --------------------------
	.section	.text.triton_poi_fused_max_pool2d_with_indices_20,"ax",@progbits
	.sectionflags	@"SHF_BARRIERS=1"
	.align	128
        .global         triton_poi_fused_max_pool2d_with_indices_20
        .type           triton_poi_fused_max_pool2d_with_indices_20,@function
        .size           triton_poi_fused_max_pool2d_with_indices_20,(.L_x_1 - triton_poi_fused_max_pool2d_with_indices_20)
        .other          triton_poi_fused_max_pool2d_with_indices_20,@"STO_CUDA_ENTRY STV_DEFAULT"
triton_poi_fused_max_pool2d_with_indices_20:
.text.triton_poi_fused_max_pool2d_with_indices_20:
[----:B------:R-:W0:Y:S02]  /*0000*/  LDC R1, c[0x0][0x28] ;  /* 0x00000a00ff017b82 */ /* 0x000e240000000800 */
[----:B------:R-:W1:Y:S01]  /*0010*/  S2R R2, SR_TID.X ;  /* 0x0000000000027919 */ /* 0x000e620000002100 */
[----:B------:R-:W2:Y:S01]  /*0020*/  LDC.64 R20, c[0x0][0x210] ;  /* 0x00008400ff147b82 */ /* 0x000ea20000000a00 */
[----:B------:R-:W-:Y:S02]  /*0030*/  CS2R R16, SRZ ;  /* 0x0000000000107805 */ /* 0x000fe4000001ff00 */
[----:B------:R-:W-:Y:S01]  /*0040*/  CS2R R18, SRZ ;  /* 0x0000000000127805 */ /* 0x000fe2000001ff00 */
[----:B------:R-:W3:Y:S01]  /*0050*/  S2R R5, SR_CTAID.Y ;  /* 0x0000000000057919 */ /* 0x000ee20000002600 */
[----:B------:R-:W-:Y:S02]  /*0060*/  CS2R R8, SRZ ;  /* 0x0000000000087805 */ /* 0x000fe4000001ff00 */
[----:B------:R-:W-:Y:S01]  /*0070*/  CS2R R10, SRZ ;  /* 0x00000000000a7805 */ /* 0x000fe2000001ff00 */
[----:B------:R-:W-:Y:S01]  /*0080*/  ULDC.64 UR6, c[0x0][0x208] ;  /* 0x0000820000067ab9 */ /* 0x000fe20000000a00 */
[----:B------:R-:W4:Y:S01]  /*0090*/  S2R R4, SR_CTAID.X ;  /* 0x0000000000047919 */ /* 0x000f220000002500 */
[----:B-1----:R-:W-:Y:S01]  /*00a0*/  SHF.R.U32.HI R22, RZ, 0x2, R2 ;  /* 0x00000002ff167819 */ /* 0x002fe20000011602 */
[----:B---3--:R-:W-:-:S03]  /*00b0*/  IMAD.SHL.U32 R5, R5, 0x20, RZ ;  /* 0x0000002005057824 */ /* 0x008fc600078e00ff */
[----:B------:R-:W-:Y:S01]  /*00c0*/  SGXT.U32 R22, R22, 0x5 ;  /* 0x000000051616781a */ /* 0x000fe20000000000 */
[----:B----4-:R-:W-:-:S03]  /*00d0*/  IMAD.SHL.U32 R4, R4, 0x20, RZ ;  /* 0x0000002004047824 */ /* 0x010fc600078e00ff */
[----:B------:R-:W-:-:S04]  /*00e0*/  LOP3.LUT R6, R5, R22, RZ, 0xfc, !PT ;  /* 0x0000001605067212 */ /* 0x000fc800078efcff */
[----:B------:R-:W-:-:S04]  /*00f0*/  SHF.R.S32.HI R3, RZ, 0x1f, R6 ;  /* 0x0000001fff037819 */ /* 0x000fc80000011406 */
[----:B------:R-:W-:Y:S01]  /*0100*/  LEA.HI R0, R3, R6, RZ, 0x2 ;  /* 0x0000000603007211 */ /* 0x000fe200078f10ff */
[----:B------:R-:W-:-:S03]  /*0110*/  IMAD.SHL.U32 R3, R2, 0x8, RZ ;  /* 0x0000000802037824 */ /* 0x000fc600078e00ff */
[----:B------:R-:W-:Y:S02]  /*0120*/  LOP3.LUT R7, R0, 0xfffffc, RZ, 0xc0, !PT ;  /* 0x00fffffc00077812 */ /* 0x000fe400078ec0ff */
[----:B------:R-:W-:Y:S02]  /*0130*/  SHF.R.S32.HI R0, RZ, 0x2, R0 ;  /* 0x00000002ff007819 */ /* 0x000fe40000011400 */
[----:B------:R-:W-:Y:S01]  /*0140*/  LOP3.LUT R3, R4, 0x18, R3, 0xf8, !PT ;  /* 0x0000001804037812 */ /* 0x000fe200078ef803 */
[----:B------:R-:W-:-:S03]  /*0150*/  IMAD.IADD R7, R6, 0x1, -R7 ;  /* 0x0000000106077824 */ /* 0x000fc600078e0a07 */
[----:B------:R-:W-:Y:S01]  /*0160*/  ISETP.GE.AND P0, PT, R3, 0x280, PT ;  /* 0x000002800300780c */ /* 0x000fe20003f06270 */
[----:B------:R-:W-:-:S03]  /*0170*/  IMAD R0, R0, 0x8, R7 ;  /* 0x0000000800007824 */ /* 0x000fc600078e0207 */
[----:B------:R-:W-:Y:S01]  /*0180*/  ISETP.LT.AND P0, PT, R6, 0x40, !P0 ;  /* 0x000000400600780c */ /* 0x000fe20004701270 */
[----:B------:R-:W-:-:S04]  /*0190*/  IMAD R26, R0, 0x500, RZ ;  /* 0x00000500001a7824 */ /* 0x000fc800078e02ff */
[----:B------:R-:W-:Y:S02]  /*01a0*/  VIADD R28, R26, 0x280 ;  /* 0x000002801a1c7836 */ /* 0x000fe40000000000 */
[C---:B------:R-:W-:Y:S02]  /*01b0*/  IMAD.IADD R25, R3.reuse, 0x1, R26 ;  /* 0x0000000103197824 */ /* 0x040fe400078e021a */
[----:B------:R-:W-:Y:S02]  /*01c0*/  IMAD.IADD R31, R3, 0x1, R28 ;  /* 0x00000001031f7824 */ /* 0x000fe400078e021c */
[----:B--2---:R-:W-:-:S04]  /*01d0*/  IMAD.WIDE R24, R25, 0x4, R20 ;  /* 0x0000000419187825 */ /* 0x004fc800078e0214 */
[----:B------:R-:W-:Y:S01]  /*01e0*/  IMAD.WIDE R30, R31, 0x4, R20 ;  /* 0x000000041f1e7825 */ /* 0x000fe200078e0214 */
[----:B------:R-:W2:Y:S04]  /*01f0*/  @P0 LDG.E.EL.128 R16, desc[UR6][R24.64] ;  /* 0x0000000618100981 */ /* 0x000ea8000c2e1d00 */
[----:B------:R1:W2:Y:S01]  /*0200*/  @P0 LDG.E.EL.128 R8, desc[UR6][R30.64] ;  /* 0x000000061e080981 */ /* 0x0002a2000c2e1d00 */
[----:B------:R-:W-:Y:S01]  /*0210*/  VIADD R35, R26, 0x1400 ;  /* 0x000014001a237836 */ /* 0x000fe20000000000 */
[----:B------:R-:W-:Y:S02]  /*0220*/  CS2R R12, SRZ ;  /* 0x00000000000c7805 */ /* 0x000fe4000001ff00 */
[----:B------:R-:W-:Y:S01]  /*0230*/  CS2R R14, SRZ ;  /* 0x00000000000e7805 */ /* 0x000fe2000001ff00 */
[----:B------:R-:W-:-:S04]  /*0240*/  IMAD.IADD R33, R3, 0x1, R35 ;  /* 0x0000000103217824 */ /* 0x000fc800078e0223 */
[----:B------:R-:W-:-:S05]  /*0250*/  IMAD.WIDE R32, R33, 0x4, R20 ;  /* 0x0000000421207825 */ /* 0x000fca00078e0214 */
[----:B------:R-:W3:Y:S01]  /*0260*/  @P0 LDG.E.EL.128 R12, desc[UR6][R32.64] ;  /* 0x00000006200c0981 */ /* 0x000ee2000c2e1d00 */
[----:B------:R-:W-:-:S05]  /*0270*/  LOP3.LUT R0, R3, 0x4, RZ, 0xfc, !PT ;  /* 0x0000000403007812 */ /* 0x000fca00078efcff */
[C---:B------:R-:W-:Y:S02]  /*0280*/  IMAD.IADD R29, R0.reuse, 0x1, R26 ;  /* 0x00000001001d7824 */ /* 0x040fe400078e021a */
[----:B-1----:R-:W-:Y:S02]  /*0290*/  IMAD.IADD R31, R0, 0x1, R28 ;  /* 0x00000001001f7824 */ /* 0x002fe400078e021c */
[----:B------:R-:W-:-:S04]  /*02a0*/  IMAD.WIDE R28, R29, 0x4, R20 ;  /* 0x000000041d1c7825 */ /* 0x000fc800078e0214 */
[----:B------:R-:W-:Y:S01]  /*02b0*/  IMAD.WIDE R30, R31, 0x4, R20 ;  /* 0x000000041f1e7825 */ /* 0x000fe200078e0214 */
[----:B--2---:R-:W-:Y:S02]  /*02c0*/  FSETP.GT.AND P2, PT, R11, R19, PT ;  /* 0x000000130b00720b */ /* 0x004fe40003f44000 */
[----:B------:R-:W-:Y:S02]  /*02d0*/  FSETP.GT.AND P4, PT, R9, R17, PT ;  /* 0x000000110900720b */ /* 0x000fe40003f84000 */
[----:B------:R-:W-:Y:S02]  /*02e0*/  FSETP.GT.AND P5, PT, R10, R18, PT ;  /* 0x000000120a00720b */ /* 0x000fe40003fa4000 */
[----:B------:R-:W-:Y:S02]  /*02f0*/  FSETP.NAN.AND P1, PT, R11, R11, PT ;  /* 0x0000000b0b00720b */ /* 0x000fe40003f28000 */
[----:B------:R-:W-:Y:S02]  /*0300*/  FSETP.GT.AND P3, PT, R8, R16, PT ;  /* 0x000000100800720b */ /* 0x000fe40003f64000 */
[----:B------:R-:W-:-:S02]  /*0310*/  P2R R23, PR, RZ, 0x4 ;  /* 0x00000004ff177803 */ /* 0x000fc40000000000 */
[----:B------:R-:W-:Y:S02]  /*0320*/  P2R R25, PR, RZ, 0x8 ;  /* 0x00000008ff197803 */ /* 0x000fe40000000000 */
[----:B------:R-:W-:Y:S02]  /*0330*/  @!P2 SEL R11, R11, R19, P1 ;  /* 0x000000130b0ba207 */ /* 0x000fe40000800000 */
[C---:B------:R-:W-:Y:S02]  /*0340*/  FSETP.NAN.AND P1, PT, R9.reuse, R9, PT ;  /* 0x000000090900720b */ /* 0x040fe40003f28000 */
[C---:B------:R-:W-:Y:S02]  /*0350*/  FSETP.NAN.AND P2, PT, R10.reuse, R10, PT ;  /* 0x0000000a0a00720b */ /* 0x040fe40003f48000 */
[----:B------:R-:W-:Y:S02]  /*0360*/  @!P4 SEL R9, R9, R17, P1 ;  /* 0x000000110909c207 */ /* 0x000fe40000800000 */
[----:B------:R-:W-:-:S02]  /*0370*/  @!P5 SEL R10, R10, R18, P2 ;  /* 0x000000120a0ad207 */ /* 0x000fc40001000000 */
[----:B------:R-:W-:Y:S02]  /*0380*/  CS2R R18, SRZ ;  /* 0x0000000000127805 */ /* 0x000fe4000001ff00 */
[----:B---3--:R-:W-:Y:S02]  /*0390*/  FSETP.NAN.AND P1, PT, R12, R12, PT ;  /* 0x0000000c0c00720b */ /* 0x008fe40003f28000 */
[C---:B------:R-:W-:Y:S02]  /*03a0*/  FSETP.NAN.AND P2, PT, R8.reuse, R8, PT ;  /* 0x000000080800720b */ /* 0x040fe40003f48000 */
[----:B------:R-:W-:Y:S02]  /*03b0*/  P2R R24, PR, RZ, 0x10 ;  /* 0x00000010ff187803 */ /* 0x000fe40000000000 */
[----:B------:R-:W-:Y:S02]  /*03c0*/  @!P3 SEL R8, R8, R16, P2 ;  /* 0x000000100808b207 */ /* 0x000fe40001000000 */
[----:B------:R-:W-:-:S02]  /*03d0*/  CS2R R16, SRZ ;  /* 0x0000000000107805 */ /* 0x000fc4000001ff00 */
[-C--:B------:R-:W-:Y:S02]  /*03e0*/  FSETP.GEU.AND P2, PT, R9, R13.reuse, PT ;  /* 0x0000000d0900720b */ /* 0x080fe40003f4e000 */
[----:B------:R-:W-:Y:S02]  /*03f0*/  FSETP.GEU.AND P3, PT, R8, R12, PT ;  /* 0x0000000c0800720b */ /* 0x000fe40003f6e000 */
[----:B------:R-:W-:Y:S01]  /*0400*/  P2R R32, PR, RZ, 0x4 ;  /* 0x00000004ff207803 */ /* 0x000fe20000000000 */
[----:B------:R-:W2:Y:S01]  /*0410*/  @P0 LDG.E.EL.128 R16, desc[UR6][R30.64] ;  /* 0x000000061e100981 */ /* 0x000ea2000c2e1d00 */
[----:B------:R-:W-:Y:S02]  /*0420*/  @!P1 SEL R12, R12, R8, !P3 ;  /* 0x000000080c0c9207 */ /* 0x000fe40005800000 */
[----:B------:R-:W-:Y:S02]  /*0430*/  FSETP.NAN.AND P1, PT, R13, R13, PT ;  /* 0x0000000d0d00720b */ /* 0x000fe40003f28000 */
[----:B------:R-:W-:Y:S01]  /*0440*/  P2R R27, PR, RZ, 0x8 ;  /* 0x00000008ff1b7803 */ /* 0x000fe20000000000 */
[----:B------:R-:W-:Y:S01]  /*0450*/  VIADD R42, R26, 0x1680 ;  /* 0x000016801a2a7836 */ /* 0x000fe20000000000 */
[----:B------:R-:W-:-:S09]  /*0460*/  P2R R7, PR, RZ, 0x20 ;  /* 0x00000020ff077803 */ /* 0x000fd20000000000 */
[----:B------:R-:W-:Y:S02]  /*0470*/  @!P1 SEL R13, R13, R9, !P2 ;  /* 0x000000090d0d9207 */ /* 0x000fe40005000000 */
[----:B------:R-:W-:Y:S02]  /*0480*/  CS2R R8, SRZ ;  /* 0x0000000000087805 */ /* 0x000fe4000001ff00 */
[-C--:B------:R-:W-:Y:S02]  /*0490*/  FSETP.NAN.AND P1, PT, R14, R14.reuse, PT ;  /* 0x0000000e0e00720b */ /* 0x080fe40003f28000 */
[----:B------:R-:W-:-:S04]  /*04a0*/  FSETP.GEU.AND P2, PT, R10, R14, PT ;  /* 0x0000000e0a00720b */ /* 0x000fc80003f4e000 */
[----:B------:R-:W-:-:S07]  /*04b0*/  P2R R33, PR, RZ, 0x4 ;  /* 0x00000004ff217803 */ /* 0x000fce0000000000 */
[----:B------:R-:W-:Y:S02]  /*04c0*/  @!P1 SEL R14, R14, R10, !P2 ;  /* 0x0000000a0e0e9207 */ /* 0x000fe40005000000 */
[-C--:B------:R-:W-:Y:S02]  /*04d0*/  FSETP.NAN.AND P1, PT, R15, R15.reuse, PT ;  /* 0x0000000f0f00720b */ /* 0x080fe40003f28000 */
[----:B------:R-:W-:-:S04]  /*04e0*/  FSETP.GEU.AND P2, PT, R11, R15, PT ;  /* 0x0000000f0b00720b */ /* 0x000fc80003f4e000 */
[----:B------:R-:W-:-:S07]  /*04f0*/  P2R R34, PR, RZ, 0x4 ;  /* 0x00000004ff227803 */ /* 0x000fce0000000000 */
[----:B------:R-:W-:Y:S02]  /*0500*/  @!P1 SEL R15, R15, R11, !P2 ;  /* 0x0000000b0f0f9207 */ /* 0x000fe40005000000 */
[----:B------:R-:W-:-:S06]  /*0510*/  CS2R R10, SRZ ;  /* 0x00000000000a7805 */ /* 0x000fcc000001ff00 */
[----:B------:R1:W3:Y:S02]  /*0520*/  @P0 LDG.E.EL.128 R8, desc[UR6][R28.64] ;  /* 0x000000061c080981 */ /* 0x0002e4000c2e1d00 */
[----:B-1----:R-:W-:-:S04]  /*0530*/  IMAD.IADD R29, R0, 0x1, R35 ;  /* 0x00000001001d7824 */ /* 0x002fc800078e0223 */
[----:B------:R-:W-:Y:S01]  /*0540*/  IMAD.WIDE R28, R29, 0x4, R20 ;  /* 0x000000041d1c7825 */ /* 0x000fe200078e0214 */
[C---:B--2---:R-:W-:Y:S02]  /*0550*/  FSETP.NAN.AND P1, PT, R19.reuse, R19, PT ;  /* 0x000000131300720b */ /* 0x044fe40003f28000 */
[----:B---3--:R-:W-:-:S04]  /*0560*/  FSETP.GT.AND P2, PT, R19, R11, PT ;  /* 0x0000000b1300720b */ /* 0x008fc80003f44000 */
[----:B------:R-:W-:-:S09]  /*0570*/  P2R R30, PR, RZ, 0x4 ;  /* 0x00000004ff1e7803 */ /* 0x000fd20000000000 */
[----:B------:R-:W-:Y:S02]  /*0580*/  @!P2 SEL R19, R19, R11, P1 ;  /* 0x0000000b1313a207 */ /* 0x000fe40000800000 */
[C---:B------:R-:W-:Y:S02]  /*0590*/  FSETP.GT.AND P2, PT, R18.reuse, R10, PT ;  /* 0x0000000a1200720b */ /* 0x040fe40003f44000 */
[----:B------:R-:W-:Y:S02]  /*05a0*/  FSETP.NAN.AND P1, PT, R18, R18, PT ;  /* 0x000000121200720b */ /* 0x000fe40003f28000 */
        /* <DEDUP_REMOVED lines=8> */
[----:B------:R-:W-:-:S09]  /*0630*/  CS2R R10, SRZ ;  /* 0x00000000000a7805 */ /* 0x000fd2000001ff00 */
[----:B------:R-:W-:Y:S02]  /*0640*/  @!P2 SEL R16, R16, R8, P1 ;  /* 0x000000081010a207 */ /* 0x000fe40000800000 */
[----:B------:R-:W-:-:S06]  /*0650*/  CS2R R8, SRZ ;  /* 0x0000000000087805 */ /* 0x000fcc000001ff00 */
[----:B------:R1:W2:Y:S01]  /*0660*/  @P0 LDG.E.EL.128 R8, desc[UR6][R28.64] ;  /* 0x000000061c080981 */ /* 0x0002a2000c2e1d00 */
[----:B------:R-:W-:Y:S01]  /*0670*/  P2R R37, PR, RZ, 0x4 ;  /* 0x00000004ff257803 */ /* 0x000fe20000000000 */
[----:B-1----:R-:W-:-:S04]  /*0680*/  IMAD.IADD R29, R3, 0x1, R42 ;  /* 0x00000001031d7824 */ /* 0x002fc800078e022a */
[----:B------:R-:W-:Y:S01]  /*0690*/  IMAD.WIDE R28, R29, 0x4, R20 ;  /* 0x000000041d1c7825 */ /* 0x000fe200078e0214 */
[-C--:B--2---:R-:W-:Y:S02]  /*06a0*/  FSETP.NAN.AND P1, PT, R8, R8.reuse, PT ;  /* 0x000000080800720b */ /* 0x084fe40003f28000 */
[----:B------:R-:W-:Y:S02]  /*06b0*/  FSETP.NAN.AND P3, PT, R9, R9, PT ;  /* 0x000000090900720b */ /* 0x000fe40003f68000 */
[----:B------:R-:W-:-:S09]  /*06c0*/  FSETP.GEU.AND P2, PT, R16, R8, PT ;  /* 0x000000081000720b */ /* 0x000fd20003f4e000 */
[----:B------:R-:W-:Y:S02]  /*06d0*/  @!P1 SEL R8, R8, R16, !P2 ;  /* 0x0000001008089207 */ /* 0x000fe40005000000 */
[----:B------:R-:W-:-:S04]  /*06e0*/  FSETP.GEU.AND P1, PT, R17, R9, PT ;  /* 0x000000091100720b */ /* 0x000fc80003f2e000 */
[----:B------:R-:W-:Y:S02]  /*06f0*/  @!P3 SEL R9, R9, R17, !P1 ;  /* 0x000000110909b207 */ /* 0x000fe40004800000 */
[-C--:B------:R-:W-:Y:S02]  /*0700*/  FSETP.NAN.AND P3, PT, R10, R10.reuse, PT ;  /* 0x0000000a0a00720b */ /* 0x080fe40003f68000 */
[----:B------:R-:W-:Y:S02]  /*0710*/  FSETP.GEU.AND P4, PT, R18, R10, PT ;  /* 0x0000000a1200720b */ /* 0x000fe40003f8e000 */
[----:B------:R-:W-:-:S09]  /*0720*/  P2R R39, PR, RZ, 0x2 ;  /* 0x00000002ff277803 */ /* 0x000fd20000000000 */
[----:B------:R-:W-:Y:S02]  /*0730*/  @!P3 SEL R10, R10, R18, !P4 ;  /* 0x000000120a0ab207 */ /* 0x000fe40006000000 */
[-C--:B------:R-:W-:Y:S02]  /*0740*/  FSETP.NAN.AND P3, PT, R11, R11.reuse, PT ;  /* 0x0000000b0b00720b */ /* 0x080fe40003f68000 */
[----:B------:R-:W-:Y:S02]  /*0750*/  FSETP.GEU.AND P1, PT, R19, R11, PT ;  /* 0x0000000b1300720b */ /* 0x000fe40003f2e000 */
[----:B------:R-:W-:-:S09]  /*0760*/  CS2R R16, SRZ ;  /* 0x0000000000107805 */ /* 0x000fd2000001ff00 */
[----:B------:R-:W-:Y:S02]  /*0770*/  @!P3 SEL R11, R11, R19, !P1 ;  /* 0x000000130b0bb207 */ /* 0x000fe40004800000 */
[----:B------:R-:W-:-:S06]  /*0780*/  CS2R R18, SRZ ;  /* 0x0000000000127805 */ /* 0x000fcc000001ff00 */
[----:B------:R-:W2:Y:S01]  /*0790*/  @P0 LDG.E.EL.128 R16, desc[UR6][R28.64] ;  /* 0x000000061c100981 */ /* 0x000ea2000c2e1d00 */
[----:B------:R-:W-:Y:S02]  /*07a0*/  P2R R40, PR, RZ, 0x2 ;  /* 0x00000002ff287803 */ /* 0x000fe40000000000 */
[-C--:B--2---:R-:W-:Y:S02]  /*07b0*/  FSETP.NAN.AND P3, PT, R16, R16.reuse, PT ;  /* 0x000000101000720b */ /* 0x084fe40003f68000 */
[----:B------:R-:W-:-:S11]  /*07c0*/  FSETP.GEU.AND P1, PT, R12, R16, PT ;  /* 0x000000100c00720b */ /* 0x000fd60003f2e000 */
[----:B------:R-:W-:Y:S02]  /*07d0*/  @!P3 SEL R16, R16, R12, !P1 ;  /* 0x0000000c1010b207 */ /* 0x000fe40004800000 */
[-C--:B------:R-:W-:Y:S02]  /*07e0*/  FSETP.NAN.AND P3, PT, R17, R17.reuse, PT ;  /* 0x000000111100720b */ /* 0x080fe40003f68000 */
[----:B------:R-:W-:Y:S02]  /*07f0*/  P2R R28, PR, RZ, 0x2 ;  /* 0x00000002ff1c7803 */ /* 0x000fe40000000000 */
[----:B------:R-:W-:-:S09]  /*0800*/  FSETP.GEU.AND P1, PT, R13, R17, PT ;  /* 0x000000110d00720b */ /* 0x000fd20003f2e000 */
[----:B------:R-:W-:Y:S02]  /*0810*/  @!P3 SEL R17, R17, R13, !P1 ;  /* 0x0000000d1111b207 */ /* 0x000fe40004800000 */
[-C--:B------:R-:W-:Y:S02]  /*0820*/  FSETP.NAN.AND P3, PT, R18, R18.reuse, PT ;  /* 0x000000121200720b */ /* 0x080fe40003f68000 */
[----:B------:R-:W-:Y:S02]  /*0830*/  P2R R41, PR, RZ, 0x2 ;  /* 0x00000002ff297803 */ /* 0x000fe40000000000 */
[----:B------:R-:W-:-:S09]  /*0840*/  FSETP.GEU.AND P1, PT, R14, R18, PT ;  /* 0x000000120e00720b */ /* 0x000fd20003f2e000 */
[----:B------:R-:W-:Y:S02]  /*0850*/  @!P3 SEL R18, R18, R14, !P1 ;  /* 0x0000000e1212b207 */ /* 0x000fe40004800000 */
[-C--:B------:R-:W-:Y:S02]  /*0860*/  FSETP.NAN.AND P3, PT, R19, R19.reuse, PT ;  /* 0x000000131300720b */ /* 0x080fe40003f68000 */
[----:B------:R-:W-:Y:S02]  /*0870*/  P2R R26, PR, RZ, 0x2 ;  /* 0x00000002ff1a7803 */ /* 0x000fe40000000000 */
[----:B------:R-:W-:-:S04]  /*0880*/  FSETP.GEU.AND P1, PT, R15, R19, PT ;  /* 0x000000130f00720b */ /* 0x000fc80003f2e000 */
[----:B------:R-:W-:-:S05]  /*0890*/  P2R R29, PR, RZ, 0x2 ;  /* 0x00000002ff1d7803 */ /* 0x000fca0000000000 */
[----:B------:R-:W-:Y:S02]  /*08a0*/  @!P3 SEL R19, R19, R15, !P1 ;  /* 0x0000000f1313b207 */ /* 0x000fe40004800000 */
[----:B------:R-:W-:-:S04]  /*08b0*/  ISETP.NE.AND P1, PT, R33, RZ, PT ;  /* 0x000000ff2100720c */ /* 0x000fc80003f25270 */
[----:B------:R-:W-:Y:S02]  /*08c0*/  P2R R33, PR, RZ, 0x2 ;  /* 0x00000002ff217803 */ /* 0x000fe40000000000 */
        /* <DEDUP_REMOVED lines=14> */
[----:B------:R-:W-:Y:S01]  /*09b0*/  ISETP.NE.AND P1, PT, R7, RZ, PT ;  /* 0x000000ff0700720c */ /* 0x000fe20003f25270 */
[----:B------:R-:W-:Y:S01]  /*09c0*/  IMAD.IADD R7, R0, 0x1, R42 ;  /* 0x0000000100077824 */ /* 0x000fe200078e022a */
[----:B------:R-:W-:Y:S02]  /*09d0*/  CS2R R12, SRZ ;  /* 0x00000000000c7805 */ /* 0x000fe4000001ff00 */
[----:B------:R-:W-:Y:S01]  /*09e0*/  CS2R R14, SRZ ;  /* 0x00000000000e7805 */ /* 0x000fe2000001ff00 */
[----:B------:R-:W-:-:S05]  /*09f0*/  IMAD.WIDE R20, R7, 0x4, R20 ;  /* 0x0000000407147825 */ /* 0x000fca00078e0214 */
[----:B------:R1:W2:Y:S01]  /*0a00*/  @P0 LDG.E.EL.128 R12, desc[UR6][R20.64] ;  /* 0x00000006140c0981 */ /* 0x0002a2000c2e1d00 */
[----:B------:R-:W-:Y:S02]  /*0a10*/  P2R R38, PR, RZ, 0x10 ;  /* 0x00000010ff267803 */ /* 0x000fe40000000000 */
[----:B------:R-:W-:Y:S02]  /*0a20*/  P2R R43, PR, RZ, 0x2 ;  /* 0x00000002ff2b7803 */ /* 0x000fe40000000000 */
[----:B------:R-:W-:-:S04]  /*0a30*/  ISETP.NE.AND P1, PT, R24, RZ, PT ;  /* 0x000000ff1800720c */ /* 0x000fc80003f25270 */
[----:B------:R-:W-:Y:S02]  /*0a40*/  P2R R24, PR, RZ, 0x2 ;  /* 0x00000002ff187803 */ /* 0x000fe40000000000 */
[----:B------:R-:W-:-:S04]  /*0a50*/  ISETP.NE.AND P1, PT, R25, RZ, PT ;  /* 0x000000ff1900720c */ /* 0x000fc80003f25270 */
[----:B------:R-:W-:Y:S01]  /*0a60*/  P2R R25, PR, RZ, 0x2 ;  /* 0x00000002ff197803 */ /* 0x000fe20000000000 */
[----:B------:R-:W3:Y:S01]  /*0a70*/  S2UR UR5, SR_CgaCtaId ;  /* 0x00000000000579c3 */ /* 0x000ee20000008800 */
[----:B-1----:R-:W-:Y:S02]  /*0a80*/  P2R R20, PR, RZ, 0x1 ;  /* 0x00000001ff147803 */ /* 0x002fe40000000000 */
[----:B------:R-:W-:Y:S02]  /*0a90*/  P2R R35, PR, RZ, 0x4 ;  /* 0x00000004ff237803 */ /* 0x000fe40000000000 */
[----:B------:R-:W-:Y:S02]  /*0aa0*/  ISETP.NE.AND P0, PT, R40, RZ, PT ;  /* 0x000000ff2800720c */ /* 0x000fe40003f05270 */
[----:B------:R-:W-:Y:S02]  /*0ab0*/  ISETP.NE.AND P2, PT, R34, RZ, PT ;  /* 0x000000ff2200720c */ /* 0x000fe40003f45270 */
[----:B------:R-:W-:-:S02]  /*0ac0*/  P2R R21, PR, RZ, 0x1 ;  /* 0x00000001ff157803 */ /* 0x000fc40000000000 */
[----:B------:R-:W-:Y:S01]  /*0ad0*/  ISETP.NE.AND P0, PT, R38, RZ, PT ;  /* 0x000000ff2600720c */ /* 0x000fe20003f05270 */
[----:B------:R-:W-:Y:S02]  /*0ae0*/  UMOV UR4, 0x400 ;  /* 0x0000040000047882 */ /* 0x000fe40000000000 */
[----:B---3--:R-:W-:Y:S01]  /*0af0*/  UPRMT UR4, UR5, 0x654, UR4 ;  /* 0x0000065405047896 */ /* 0x008fe20008000004 */
[----:B------:R-:W-:Y:S01]  /*0b00*/  IMAD R6, R6, 0x280, R3 ;  /* 0x0000028006067824 */ /* 0x000fe200078e0203 */
[-C--:B--2---:R-:W-:Y:S02]  /*0b10*/  FSETP.NAN.AND P4, PT, R12, R12.reuse, PT ;  /* 0x0000000c0c00720b */ /* 0x084fe40003f88000 */
[----:B------:R-:W-:Y:S02]  /*0b20*/  FSETP.NAN.AND P5, PT, R13, R13, PT ;  /* 0x0000000d0d00720b */ /* 0x000fe40003fa8000 */
[----:B------:R-:W-:Y:S02]  /*0b30*/  FSETP.GEU.AND P3, PT, R8, R12, PT ;  /* 0x0000000c0800720b */ /* 0x000fe40003f6e000 */
[----:B------:R-:W-:-:S02]  /*0b40*/  FSETP.NAN.AND P6, PT, R14, R14, PT ;  /* 0x0000000e0e00720b */ /* 0x000fc40003fc8000 */
[----:B------:R-:W-:-:S05]  /*0b50*/  FSETP.NAN.AND P1, PT, R15, R15, PT ;  /* 0x0000000f0f00720b */ /* 0x000fca0003f28000 */
[----:B------:R-:W-:Y:S02]  /*0b60*/  @!P4 SEL R12, R12, R8, !P3 ;  /* 0x000000080c0cc207 */ /* 0x000fe40005800000 */
[----:B------:R-:W-:-:S04]  /*0b70*/  FSETP.GEU.AND P4, PT, R9, R13, PT ;  /* 0x0000000d0900720b */ /* 0x000fc80003f8e000 */
[----:B------:R-:W-:Y:S02]  /*0b80*/  @!P5 SEL R13, R13, R9, !P4 ;  /* 0x000000090d0dd207 */ /* 0x000fe40006000000 */
[----:B------:R-:W-:-:S04]  /*0b90*/  FSETP.GEU.AND P5, PT, R10, R14, PT ;  /* 0x0000000e0a00720b */ /* 0x000fc80003fae000 */
[----:B------:R-:W-:Y:S02]  /*0ba0*/  @!P6 SEL R14, R14, R10, !P5 ;  /* 0x0000000a0e0ee207 */ /* 0x000fe40006800000 */
[----:B------:R-:W-:-:S04]  /*0bb0*/  FSETP.GEU.AND P6, PT, R11, R15, PT ;  /* 0x0000000f0b00720b */ /* 0x000fc80003fce000 */
[----:B------:R-:W-:Y:S02]  /*0bc0*/  @!P1 SEL R15, R15, R11, !P6 ;  /* 0x0000000b0f0f9207 */ /* 0x000fe40007000000 */
[----:B------:R-:W-:-:S04]  /*0bd0*/  ISETP.NE.AND P1, PT, R25, RZ, PT ;  /* 0x000000ff1900720c */ /* 0x000fc80003f25270 */
[----:B------:R-:W-:Y:S02]  /*0be0*/  SEL R0, RZ, 0x1, !P1 ;  /* 0x00000001ff007807 */ /* 0x000fe40004800000 */
        /* <DEDUP_REMOVED lines=15> */
[----:B------:R-:W-:Y:S02]  /*0ce0*/  SEL R31, R0, 0x2, P1 ;  /* 0x00000002001f7807 */ /* 0x000fe40000800000 */
[----:B------:R-:W-:-:S04]  /*0cf0*/  ISETP.NE.AND P1, PT, R32, RZ, PT ;  /* 0x000000ff2000720c */ /* 0x000fc80003f25270 */
[----:B------:R-:W-:Y:S02]  /*0d00*/  SEL R8, R7, 0x2, P1 ;  /* 0x0000000207087807 */ /* 0x000fe40000800000 */
[----:B------:R-:W-:Y:S02]  /*0d10*/  ISETP.NE.AND P1, PT, R33, RZ, PT ;  /* 0x000000ff2100720c */ /* 0x000fe40003f25270 */
[----:B------:R-:W-:Y:S02]  /*0d20*/  SEL R30, R10, 0x2, P2 ;  /* 0x000000020a1e7807 */ /* 0x000fe40001000000 */
[----:B------:R-:W-:Y:S01]  /*0d30*/  SEL R27, R9, 0x2, P1 ;  /* 0x00000002091b7807 */ /* 0x000fe20000800000 */
[----:B------:R-:W-:Y:S01]  /*0d40*/  IMAD.SHL.U32 R9, R2, 0x100, RZ ;  /* 0x0000010002097824 */ /* 0x000fe200078e00ff */
[----:B------:R-:W-:Y:S02]  /*0d50*/  ISETP.NE.AND P1, PT, R39, RZ, PT ;  /* 0x000000ff2700720c */ /* 0x000fe40003f25270 */
[----:B------:R-:W-:-:S02]  /*0d60*/  ISETP.NE.AND P2, PT, R35, RZ, PT ;  /* 0x000000ff2300720c */ /* 0x000fc40003f45270 */
[----:B------:R-:W-:Y:S02]  /*0d70*/  SEL R24, R24, 0x2, P0 ;  /* 0x0000000218187807 */ /* 0x000fe40000000000 */
[----:B------:R-:W-:Y:S02]  /*0d80*/  SEL R0, R11, 0x2, P2 ;  /* 0x000000020b007807 */ /* 0x000fe40001000000 */
[----:B------:R-:W-:Y:S02]  /*0d90*/  SEL R7, R23, 0x2, P1 ;  /* 0x0000000217077807 */ /* 0x000fe40000800000 */
[----:B------:R-:W-:Y:S02]  /*0da0*/  ISETP.NE.AND P0, PT, R21, RZ, PT ;  /* 0x000000ff1500720c */ /* 0x000fe40003f05270 */
[----:B------:R-:W-:Y:S02]  /*0db0*/  LOP3.LUT R9, R9, 0x300, RZ, 0xc0, !PT ;  /* 0x0000030009097812 */ /* 0x000fe400078ec0ff */
[----:B------:R-:W-:-:S02]  /*0dc0*/  ISETP.NE.AND P2, PT, R41, RZ, PT ;  /* 0x000000ff2900720c */ /* 0x000fc40003f45270 */
[----:B------:R-:W-:Y:S02]  /*0dd0*/  ISETP.NE.AND P1, PT, R28, RZ, PT ;  /* 0x000000ff1c00720c */ /* 0x000fe40003f25270 */
[----:B------:R-:W-:Y:S02]  /*0de0*/  SEL R25, R25, 0x2, P0 ;  /* 0x0000000219197807 */ /* 0x000fe40000000000 */
[----:B------:R-:W-:Y:S02]  /*0df0*/  LOP3.LUT R10, R9, 0x20, RZ, 0xfc, !PT ;  /* 0x00000020090a7812 */ /* 0x000fe400078efcff */
[----:B------:R-:W-:Y:S02]  /*0e00*/  ISETP.NE.AND P0, PT, R20, RZ, PT ;  /* 0x000000ff1400720c */ /* 0x000fe40003f05270 */
[----:B------:R-:W-:Y:S02]  /*0e10*/  SEL R31, R31, 0x3, P1 ;  /* 0x000000031f1f7807 */ /* 0x000fe40000800000 */
[----:B------:R-:W-:-:S02]  /*0e20*/  SEL R28, R8, 0x3, P2 ;  /* 0x00000003081c7807 */ /* 0x000fc40001000000 */
[----:B------:R-:W-:Y:S02]  /*0e30*/  LOP3.LUT R11, R9, 0x40, RZ, 0xfc, !PT ;  /* 0x00000040090b7812 */ /* 0x000fe400078efcff */
[----:B------:R-:W-:Y:S02]  /*0e40*/  ISETP.NE.AND P1, PT, R26, RZ, PT ;  /* 0x000000ff1a00720c */ /* 0x000fe40003f25270 */
[----:B------:R-:W-:Y:S02]  /*0e50*/  ISETP.NE.AND P2, PT, R29, RZ, PT ;  /* 0x000000ff1d00720c */ /* 0x000fe40003f45270 */
[C---:B------:R-:W-:Y:S02]  /*0e60*/  LOP3.LUT R20, R9.reuse, 0x60, RZ, 0xfc, !PT ;  /* 0x0000006009147812 */ /* 0x040fe400078efcff */
[C---:B------:R-:W-:Y:S02]  /*0e70*/  LOP3.LUT R22, R9.reuse, R22, RZ, 0xfc, !PT ;  /* 0x0000001609167212 */ /* 0x040fe400078efcff */
[----:B------:R-:W-:-:S02]  /*0e80*/  LEA.HI R29, R9, UR4, RZ, 0x1f ;  /* 0x00000004091d7c11 */ /* 0x000fc4000f8ff8ff */
[C---:B------:R-:W-:Y:S02]  /*0e90*/  LOP3.LUT R23, R9.reuse, 0x80, RZ, 0xfc, !PT ;  /* 0x0000008009177812 */ /* 0x040fe400078efcff */
[C---:B------:R-:W-:Y:S02]  /*0ea0*/  LOP3.LUT R26, R9.reuse, 0xa0, RZ, 0xfc, !PT ;  /* 0x000000a0091a7812 */ /* 0x040fe400078efcff */
[C---:B------:R-:W-:Y:S02]  /*0eb0*/  LOP3.LUT R32, R9.reuse, 0xc0, RZ, 0xfc, !PT ;  /* 0x000000c009207812 */ /* 0x040fe400078efcff */
[----:B------:R-:W-:Y:S02]  /*0ec0*/  LOP3.LUT R33, R9, 0xe0, RZ, 0xfc, !PT ;  /* 0x000000e009217812 */ /* 0x000fe400078efcff */
[----:B------:R-:W-:Y:S02]  /*0ed0*/  LEA.HI R9, R10, UR4, RZ, 0x1f ;  /* 0x000000040a097c11 */ /* 0x000fe4000f8ff8ff */
[----:B------:R-:W-:-:S02]  /*0ee0*/  LEA.HI R11, R11, UR4, RZ, 0x1f ;  /* 0x000000040b0b7c11 */ /* 0x000fc4000f8ff8ff */
[----:B------:R-:W-:Y:S01]  /*0ef0*/  LEA.HI R21, R20, UR4, RZ, 0x1f ;  /* 0x0000000414157c11 */ /* 0x000fe2000f8ff8ff */
[----:B------:R-:W-:Y:S01]  /*0f00*/  IMAD R29, R22, 0x4, R29 ;  /* 0x00000004161d7824 */ /* 0x000fe200078e021d */
[----:B------:R-:W-:Y:S02]  /*0f10*/  LEA.HI R23, R23, UR4, RZ, 0x1f ;  /* 0x0000000417177c11 */ /* 0x000fe4000f8ff8ff */
[----:B------:R-:W-:Y:S01]  /*0f20*/  LEA.HI R37, R26, UR4, RZ, 0x1f ;  /* 0x000000041a257c11 */ /* 0x000fe2000f8ff8ff */
[----:B------:R-:W-:Y:S01]  /*0f30*/  IMAD R26, R22, 0x4, R9 ;  /* 0x00000004161a7824 */ /* 0x000fe200078e0209 */
[----:B------:R-:W-:Y:S02]  /*0f40*/  LEA.HI R39, R32, UR4, RZ, 0x1f ;  /* 0x0000000420277c11 */ /* 0x000fe4000f8ff8ff */
[----:B------:R-:W-:Y:S01]  /*0f50*/  LEA.HI R41, R33, UR4, RZ, 0x1f ;  /* 0x0000000421297c11 */ /* 0x000fe2000f8ff8ff */
[C---:B------:R-:W-:Y:S02]  /*0f60*/  IMAD R33, R22.reuse, 0x4, R11 ;  /* 0x0000000416217824 */ /* 0x040fe400078e020b */
[C---:B------:R-:W-:Y:S01]  /*0f70*/  IMAD R34, R22.reuse, 0x4, R21 ;  /* 0x0000000416227824 */ /* 0x040fe200078e0215 */
[----:B------:R-:W-:Y:S01]  /*0f80*/  STS [R29], R16 ;  /* 0x000000101d007388 */ /* 0x000fe20000000800 */
[----:B------:R-:W-:-:S02]  /*0f90*/  IMAD R35, R22, 0x4, R23 ;  /* 0x0000000416237824 */ /* 0x000fc400078e0217 */
[----:B------:R-:W-:Y:S01]  /*0fa0*/  IMAD.SHL.U32 R8, R2, 0x4, RZ ;  /* 0x0000000402087824 */ /* 0x000fe200078e00ff */
[----:B------:R1:W-:Y:S01]  /*0fb0*/  STS [R26+0x80], R17 ;  /* 0x000080111a007388 */ /* 0x0003e20000000800 */
[C---:B------:R-:W-:Y:S02]  /*0fc0*/  IMAD R36, R22.reuse, 0x4, R37 ;  /* 0x0000000416247824 */ /* 0x040fe400078e0225 */
[C---:B------:R-:W-:Y:S01]  /*0fd0*/  IMAD R39, R22.reuse, 0x4, R39 ;  /* 0x0000000416277824 */ /* 0x040fe200078e0227 */
[----:B------:R2:W-:Y:S01]  /*0fe0*/  STS [R33+0x100], R18 ;  /* 0x0001001221007388 */ /* 0x0005e20000000800 */
[----:B------:R-:W-:Y:S01]  /*0ff0*/  IMAD R38, R22, 0x4, R41 ;  /* 0x0000000416267824 */ /* 0x000fe200078e0229 */
[----:B------:R-:W-:Y:S02]  /*1000*/  LOP3.LUT R5, R5, 0x1c, R8, 0xf8, !PT ;  /* 0x0000001c05057812 */ /* 0x000fe400078ef808 */
[----:B------:R-:W-:Y:S01]  /*1010*/  STS [R34+0x180], R19 ;  /* 0x0001801322007388 */ /* 0x000fe20000000800 */
[----:B------:R-:W-:Y:S01]  /*1020*/  LOP3.LUT R8, R8, 0x1fc, RZ, 0xc0, !PT ;  /* 0x000001fc08087812 */ /* 0x000fe200078ec0ff */
[----:B------:R-:W-:Y:S01]  /*1030*/  IMAD.SHL.U32 R9, R2, 0x2, RZ ;  /* 0x0000000202097824 */ /* 0x000fe200078e00ff */
[----:B-1----:R-:W1:Y:S01]  /*1040*/  LDC.64 R16, c[0x0][0x218] ;  /* 0x00008600ff107b82 */ /* 0x002e620000000a00 */
[----:B------:R-:W-:Y:S04]  /*1050*/  STS [R35+0x200], R12 ;  /* 0x0002000c23007388 */ /* 0x000fe80000000800 */
[----:B------:R3:W-:Y:S04]  /*1060*/  STS [R36+0x280], R13 ;  /* 0x0002800d24007388 */ /* 0x0007e80000000800 */
[----:B------:R-:W-:Y:S01]  /*1070*/  STS [R39+0x300], R14 ;  /* 0x0003000e27007388 */ /* 0x000fe20000000800 */
[----:B------:R-:W-:-:S03]  /*1080*/  LOP3.LUT R10, R8, 0x200, RZ, 0xfc, !PT ;  /* 0x00000200080a7812 */ /* 0x000fc600078efcff */
[----:B------:R4:W-:Y:S01]  /*1090*/  STS [R38+0x380], R15 ;  /* 0x0003800f26007388 */ /* 0x0009e20000000800 */
[----:B------:R-:W-:Y:S02]  /*10a0*/  SHF.R.U32.HI R10, RZ, 0x1, R10 ;  /* 0x00000001ff0a7819 */ /* 0x000fe4000001160a */
[----:B------:R-:W-:Y:S02]  /*10b0*/  LOP3.LUT R9, R9, 0xf0, RZ, 0xc0, !PT ;  /* 0x000000f009097812 */ /* 0x000fe400078ec0ff */
[----:B------:R-:W-:-:S03]  /*10c0*/  LOP3.LUT R10, R10, 0x1f0, RZ, 0xc0, !PT ;  /* 0x000001f00a0a7812 */ /* 0x000fc600078ec0ff */
[----:B------:R-:W-:Y:S02]  /*10d0*/  VIADD R9, R9, UR4 ;  /* 0x0000000409097c36 */ /* 0x000fe40008000000 */
[----:B------:R-:W-:Y:S01]  /*10e0*/  VIADD R11, R10, UR4 ;  /* 0x000000040a0b7c36 */ /* 0x000fe20008000000 */
[----:B------:R-:W-:Y:S01]  /*10f0*/  SHF.R.S32.HI R32, RZ, 0x1f, R5 ;  /* 0x0000001fff207819 */ /* 0x000fe20000011405 */
[C---:B------:R-:W-:Y:S01]  /*1100*/  IMAD R9, R8.reuse, 0x4, R9 ;  /* 0x0000000408097824 */ /* 0x040fe200078e0209 */
[----:B--2---:R-:W-:Y:S01]  /*1110*/  SHF.R.U32.HI R18, RZ, 0x3, R2 ;  /* 0x00000003ff127819 */ /* 0x004fe20000011602 */
[----:B------:R-:W-:Y:S01]  /*1120*/  IMAD R20, R8, 0x4, R11 ;  /* 0x0000000408147824 */ /* 0x000fe200078e020b */
[----:B------:R-:W-:Y:S01]  /*1130*/  BAR.SYNC.DEFER_BLOCKING 0x0 ;  /* 0x0000000000007b1d */ /* 0x000fe20000010000 */
[----:B------:R-:W-:Y:S02]  /*1140*/  LEA.HI R32, R32, R5, RZ, 0x4 ;  /* 0x0000000520207211 */ /* 0x000fe400078f20ff */
[----:B---3--:R-:W-:-:S02]  /*1150*/  SGXT.U32 R13, R18, 0x4 ;  /* 0x00000004120d781a */ /* 0x008fc40000000000 */
[----:B------:R-:W-:Y:S01]  /*1160*/  LOP3.LUT R2, R32, 0xfffffff0, RZ, 0xc0, !PT ;  /* 0xfffffff020027812 */ /* 0x000fe200078ec0ff */
[----:B------:R-:W-:Y:S01]  /*1170*/  ULDC.64 UR4, c[0x0][0x220] ;  /* 0x0000880000047ab9 */ /* 0x000fe20000000a00 */
[----:B------:R-:W2:Y:S04]  /*1180*/  LDS.128 R8, [R9] ;  /* 0x0000000009087984 */ /* 0x000ea80000000c00 */
[----:B------:R-:W3:Y:S01]  /*1190*/  LDS.128 R20, [R20+0x800] ;  /* 0x0008000014147984 */ /* 0x000ee20000000c00 */
[----:B------:R-:W-:Y:S01]  /*11a0*/  LOP3.LUT R13, R4, R13, RZ, 0xfc, !PT ;  /* 0x0000000d040d7212 */ /* 0x000fe200078efcff */
[----:B----4-:R-:W-:Y:S01]  /*11b0*/  IMAD.IADD R15, R5, 0x1, -R2 ;  /* 0x00000001050f7824 */ /* 0x010fe200078e0a02 */
[----:B------:R-:W-:Y:S02]  /*11c0*/  SHF.R.S32.HI R32, RZ, 0x4, R32 ;  /* 0x00000004ff207819 */ /* 0x000fe40000011420 */
[----:B------:R-:W-:-:S02]  /*11d0*/  SEL R27, R27, 0x3, P1 ;  /* 0x000000031b1b7807 */ /* 0x000fc40000800000 */
[----:B------:R-:W-:Y:S02]  /*11e0*/  ISETP.GE.AND P1, PT, R5, 0x40, PT ;  /* 0x000000400500780c */ /* 0x000fe40003f26270 */
[C---:B------:R-:W-:Y:S01]  /*11f0*/  LOP3.LUT R2, R13.reuse, 0x10, RZ, 0xfc, !PT ;  /* 0x000000100d027812 */ /* 0x040fe200078efcff */
[----:B------:R-:W-:Y:S01]  /*1200*/  IMAD R15, R32, 0x2800, R15 ;  /* 0x00002800200f7824 */ /* 0x000fe200078e020f */
[----:B------:R-:W-:Y:S02]  /*1210*/  SEL R30, R30, 0x3, P2 ;  /* 0x000000031e1e7807 */ /* 0x000fe40001000000 */
[C---:B------:R-:W-:Y:S02]  /*1220*/  ISETP.LT.AND P2, PT, R13.reuse, 0x280, !P1 ;  /* 0x000002800d00780c */ /* 0x040fe40004f41270 */
[C---:B------:R-:W-:Y:S01]  /*1230*/  ISETP.LT.AND P1, PT, R2.reuse, 0x280, !P1 ;  /* 0x000002800200780c */ /* 0x040fe20004f21270 */
[--C-:B------:R-:W-:Y:S02]  /*1240*/  IMAD R3, R13, 0x10, R15.reuse ;  /* 0x000000100d037824 */ /* 0x100fe400078e020f */
[----:B------:R-:W-:Y:S01]  /*1250*/  IMAD R15, R2, 0x10, R15 ;  /* 0x00000010020f7824 */ /* 0x000fe200078e020f */
[----:B------:R-:W-:Y:S01]  /*1260*/  SEL R0, R0, 0x3, P3 ;  /* 0x0000000300007807 */ /* 0x000fe20001800000 */
[----:B-1----:R-:W-:Y:S01]  /*1270*/  IMAD.WIDE R2, R3, 0x4, R16 ;  /* 0x0000000403027825 */ /* 0x002fe200078e0210 */
[----:B------:R-:W-:-:S02]  /*1280*/  SEL R7, R7, 0x3, P4 ;  /* 0x0000000307077807 */ /* 0x000fc40002000000 */
[----:B------:R-:W-:Y:S01]  /*1290*/  SEL R24, R24, 0x3, P5 ;  /* 0x0000000318187807 */ /* 0x000fe20002800000 */
[----:B------:R-:W-:Y:S01]  /*12a0*/  IMAD.WIDE R16, R15, 0x4, R16 ;  /* 0x000000040f107825 */ /* 0x000fe200078e0210 */
[----:B------:R-:W-:Y:S02]  /*12b0*/  SEL R25, R25, 0x3, P6 ;  /* 0x0000000319197807 */ /* 0x000fe40003000000 */
[----:B------:R-:W-:Y:S02]  /*12c0*/  IADD3 R4, P3, R6, UR4, RZ ;  /* 0x0000000406047c10 */ /* 0x000fe4000ff7e0ff */
[----:B------:R-:W-:Y:S02]  /*12d0*/  PRMT R28, R31, 0x3340, R28 ;  /* 0x000033401f1c7816 */ /* 0x000fe4000000001c */
[----:B------:R-:W-:Y:S02]  /*12e0*/  PRMT R27, R27, 0x3340, R30 ;  /* 0x000033401b1b7816 */ /* 0x000fe4000000001e */
[----:B------:R-:W-:-:S02]  /*12f0*/  PRMT R7, R0, 0x3340, R7 ;  /* 0x0000334000077816 */ /* 0x000fc40000000007 */
[----:B------:R-:W-:Y:S01]  /*1300*/  PRMT R24, R24, 0x3340, R25 ;  /* 0x0000334018187816 */ /* 0x000fe20000000019 */
[----:B--2---:R1:W-:Y:S01]  /*1310*/  @P2 STG.E.128 desc[UR6][R2.64], R8 ;  /* 0x0000000802002986 */ /* 0x0043e2000c101d06 */
[----:B------:R-:W-:-:S03]  /*1320*/  LEA.HI.X.SX32 R5, R6, UR5, 0x1, P3 ;  /* 0x0000000506057c11 */ /* 0x000fc600098f0eff */
[----:B---3--:R1:W-:Y:S01]  /*1330*/  @P1 STG.E.128 desc[UR6][R16.64], R20 ;  /* 0x0000001410001986 */ /* 0x0083e2000c101d06 */
[----:B------:R-:W-:Y:S02]  /*1340*/  PRMT R6, R28, 0x5410, R27 ;  /* 0x000054101c067816 */ /* 0x000fe4000000001b */
[----:B------:R-:W-:Y:S01]  /*1350*/  PRMT R7, R7, 0x5410, R24 ;  /* 0x0000541007077816 */ /* 0x000fe20000000018 */
[----:B------:R-:W-:Y:S06]  /*1360*/  @!P0 EXIT ;  /* 0x000000000000894d */ /* 0x000fec0003800000 */
[----:B------:R-:W-:Y:S01]  /*1370*/  STG.E.64 desc[UR6][R4.64], R6 ;  /* 0x0000000604007986 */ /* 0x000fe2000c101b06 */
[----:B------:R-:W-:Y:S05]  /*1380*/  EXIT ;  /* 0x000000000000794d */ /* 0x000fea0003800000 */
.L_x_0:
[----:B------:R-:W-:-:S00]  /*1390*/  BRA `(.L_x_0) ;  /* 0xfffffffc00fc7947 */ /* 0x000fc0000383ffff */
[----:B------:R-:W-:-:S00]  /*13a0*/  NOP ;  /* 0x0000000000007918 */ /* 0x000fc00000000000 */
        /* <DEDUP_REMOVED lines=13> */
.L_x_1:


//--------------------- .nv.shared.triton_poi_fused_max_pool2d_with_indices_20 --------------------------
	.section	.nv.shared.triton_poi_fused_max_pool2d_with_indices_20,"aw",@nobits
	.sectionflags	@""
	.align	16
	.zero		1024


//--------------------- .nv.constant0.triton_poi_fused_max_pool2d_with_indices_20 --------------------------
	.section	.nv.constant0.triton_poi_fused_max_pool2d_with_indices_20,"a",@progbits
	.sectionflags	@""
	.align	4
.nv.constant0.triton_poi_fused_max_pool2d_with_indices_20:
	.zero		560
